	.headerflags	@"EF_CUDA_TEXMODE_UNIFIED EF_CUDA_64BIT_ADDRESS EF_CUDA_SM86 EF_CUDA_VIRTUAL_SM(EF_CUDA_SM86)"
	.elftype	@"ET_EXEC"


//--------------------- .nv.info                  --------------------------
	.section	.nv.info,"",@"SHT_CUDA_INFO"
	.align	4


	//----- nvinfo : EIATTR_REGCOUNT
	.align		4
        /*0000*/ 	.byte	0x04, 0x2f
        /*0002*/ 	.short	(.L_1 - .L_0)
	.align		4
.L_0:
        /*0004*/ 	.word	index@(triton_red_fused__to_copy_add_amax_amin_clamp_mul_reciprocal_9)
        /*0008*/ 	.word	0x00000018


	//----- nvinfo : EIATTR_MIN_STACK_SIZE
	.align		4
.L_1:
        /*000c*/ 	.byte	0x04, 0x12
        /*000e*/ 	.short	(.L_3 - .L_2)
	.align		4
.L_2:
        /*0010*/ 	.word	index@(triton_red_fused__to_copy_add_amax_amin_clamp_mul_reciprocal_9)
        /*0014*/ 	.word	0x00000000


	//----- nvinfo : EIATTR_FRAME_SIZE
	.align		4
.L_3:
        /*0018*/ 	.byte	0x04, 0x11
        /*001a*/ 	.short	(.L_5 - .L_4)
	.align		4
.L_4:
        /*001c*/ 	.word	index@(triton_red_fused__to_copy_add_amax_amin_clamp_mul_reciprocal_9)
        /*0020*/ 	.word	0x00000000


	//----- nvinfo : EIATTR_MIN_STACK_SIZE
	.align		4
.L_5:
        /*0024*/ 	.byte	0x04, 0x12
        /*0026*/ 	.short	(.L_7 - .L_6)
	.align		4
.L_6:
        /*0028*/ 	.word	index@(triton_red_fused__to_copy_add_amax_amin_clamp_mul_reciprocal_9)
        /*002c*/ 	.word	0x00000000
.L_7:


//--------------------- .nv.info.triton_red_fused__to_copy_add_amax_amin_clamp_mul_reciprocal_9 --------------------------
	.section	.nv.info.triton_red_fused__to_copy_add_amax_amin_clamp_mul_reciprocal_9,"",@"SHT_CUDA_INFO"
	.sectionflags	@""
	.align	4


	//----- nvinfo : EIATTR_CUDA_API_VERSION
	.align		4
        /*0000*/ 	.byte	0x04, 0x37
        /*0002*/ 	.short	(.L_9 - .L_8)
.L_8:
        /*0004*/ 	.word	0x0000007c


	//----- nvinfo : EIATTR_SW2861232_WAR
	.align		4
.L_9:
        /*0008*/ 	.byte	0x01, 0x35
	.zero		2


	//----- nvinfo : EIATTR_PARAM_CBANK
	.align		4
        /*000c*/ 	.byte	0x04, 0x0a
        /*000e*/ 	.short	(.L_11 - .L_10)
	.align		4
.L_10:
        /*0010*/ 	.word	index@(.nv.constant0.triton_red_fused__to_copy_add_amax_amin_clamp_mul_reciprocal_9)
        /*0014*/ 	.short	0x0160
        /*0016*/ 	.short	0x0030


	//----- nvinfo : EIATTR_CBANK_PARAM_SIZE
	.align		4
.L_11:
        /*0018*/ 	.byte	0x03, 0x19
        /*001a*/ 	.short	0x0030


	//----- nvinfo : EIATTR_KPARAM_INFO
	.align		4
        /*001c*/ 	.byte	0x04, 0x17
        /*001e*/ 	.short	(.L_13 - .L_12)
.L_12:
        /*0020*/ 	.word	0x00000000
        /*0024*/ 	.short	0x0006
        /*0026*/ 	.short	0x0028
        /*0028*/ 	.byte	0x00, 0xf4, 0x21, 0x00


	//----- nvinfo : EIATTR_KPARAM_INFO
	.align		4
.L_13:
        /*002c*/ 	.byte	0x04, 0x17
        /*002e*/ 	.short	(.L_15 - .L_14)
.L_14:
        /*0030*/ 	.word	0x00000000
        /*0034*/ 	.short	0x0005
        /*0036*/ 	.short	0x0024
        /*0038*/ 	.byte	0x00, 0xf0, 0x11, 0x00


	//----- nvinfo : EIATTR_KPARAM_INFO
	.align		4
.L_15:
        /*003c*/ 	.byte	0x04, 0x17
        /*003e*/ 	.short	(.L_17 - .L_16)
.L_16:
        /*0040*/ 	.word	0x00000000
        /*0044*/ 	.short	0x0004
        /*0046*/ 	.short	0x0020
        /*0048*/ 	.byte	0x00, 0xf0, 0x11, 0x00


	//----- nvinfo : EIATTR_KPARAM_INFO
	.align		4
.L_17:
        /*004c*/ 	.byte	0x04, 0x17
        /*004e*/ 	.short	(.L_19 - .L_18)
.L_18:
        /*0050*/ 	.word	0x00000000
        /*0054*/ 	.short	0x0003
        /*0056*/ 	.short	0x0018
        /*0058*/ 	.byte	0x00, 0xf4, 0x21, 0x00


	//----- nvinfo : EIATTR_KPARAM_INFO
	.align		4
.L_19:
        /*005c*/ 	.byte	0x04, 0x17
        /*005e*/ 	.short	(.L_21 - .L_20)
.L_20:
        /*0060*/ 	.word	0x00000000
        /*0064*/ 	.short	0x0002
        /*0066*/ 	.short	0x0010
        /*0068*/ 	.byte	0x00, 0xf4, 0x21, 0x00


	//----- nvinfo : EIATTR_KPARAM_INFO
	.align		4
.L_21:
        /*006c*/ 	.byte	0x04, 0x17
        /*006e*/ 	.short	(.L_23 - .L_22)
.L_22:
        /*0070*/ 	.word	0x00000000
        /*0074*/ 	.short	0x0001
        /*0076*/ 	.short	0x0008
        /*0078*/ 	.byte	0x00, 0xf4, 0x21, 0x00


	//----- nvinfo : EIATTR_KPARAM_INFO
	.align		4
.L_23:
        /*007c*/ 	.byte	0x04, 0x17
        /*007e*/ 	.short	(.L_25 - .L_24)
.L_24:
        /*0080*/ 	.word	0x00000000
        /*0084*/ 	.short	0x0000
        /*0086*/ 	.short	0x0000
        /*0088*/ 	.byte	0x00, 0xf4, 0x21, 0x00


	//----- nvinfo : EIATTR_MAXREG_COUNT
	.align		4
.L_25:
        /*008c*/ 	.byte	0x03, 0x1b
        /*008e*/ 	.short	0x00ff


	//----- nvinfo : EIATTR_COOP_GROUP_MASK_REGIDS
	.align		4
        /*0090*/ 	.byte	0x04, 0x29
        /*0092*/ 	.short	(.L_27 - .L_26)


	//   ....[0]....
.L_26:
        /*0094*/ 	.word	0xffffffff


	//   ....[1]....
        /*0098*/ 	.word	0xffffffff


	//----- nvinfo : EIATTR_COOP_GROUP_INSTR_OFFSETS
	.align		4
.L_27:
        /*009c*/ 	.byte	0x04, 0x28
        /*009e*/ 	.short	(.L_29 - .L_28)


	//   ....[0]....
.L_28:
        /*00a0*/ 	.word	0x000005b0


	//   ....[1]....
        /*00a4*/ 	.word	0x00000610


	//----- nvinfo : EIATTR_EXIT_INSTR_OFFSETS
	.align		4
.L_29:
        /*00a8*/ 	.byte	0x04, 0x1c
        /*00aa*/ 	.short	(.L_31 - .L_30)


	//   ....[0]....
.L_30:
        /*00ac*/ 	.word	0x00000d30


	//----- nvinfo : EIATTR_REQNTID
	.align		4
.L_31:
        /*00b0*/ 	.byte	0x04, 0x10
        /*00b2*/ 	.short	(.L_33 - .L_32)
.L_32:
        /*00b4*/ 	.word	0x00000080
        /*00b8*/ 	.word	0x00000001
        /*00bc*/ 	.word	0x00000001
.L_33:


//--------------------- .nv.callgraph             --------------------------
	.section	.nv.callgraph,"",@"SHT_CUDA_CALLGRAPH"
	.align	4
	.sectionentsize	8
	.align		4
        /*0000*/ 	.word	0x00000000
	.align		4
        /*0004*/ 	.word	0xffffffff
	.align		4
        /*0008*/ 	.word	0x00000000
	.align		4
        /*000c*/ 	.word	0xfffffffe
	.align		4
        /*0010*/ 	.word	0x00000000
	.align		4
        /*0014*/ 	.word	0xfffffffd
	.align		4
        /*0018*/ 	.word	0x00000000
	.align		4
        /*001c*/ 	.word	0xfffffffc


//--------------------- .nv.rel.action            --------------------------
	.section	.nv.rel.action,"",@"SHT_CUDA_RELOCINFO"
	.align	8
	.sectionentsize	8
        /*0000*/ 	.byte	0x73, 0x00, 0x00, 0x00, 0x00, 0x00, 0x00, 0x00, 0x00, 0x00, 0x00, 0x11, 0x25, 0x00, 0x05, 0x36


//--------------------- .nv.constant0.triton_red_fused__to_copy_add_amax_amin_clamp_mul_reciprocal_9 --------------------------
	.section	.nv.constant0.triton_red_fused__to_copy_add_amax_amin_clamp_mul_reciprocal_9,"a",@progbits
	.sectionflags	@""
	.align	4
.nv.constant0.triton_red_fused__to_copy_add_amax_amin_clamp_mul_reciprocal_9:
	.zero		400


//--------------------- .text.triton_red_fused__to_copy_add_amax_amin_clamp_mul_reciprocal_9 --------------------------
	.section	.text.triton_red_fused__to_copy_add_amax_amin_clamp_mul_reciprocal_9,"ax",@progbits
	.sectionflags	@"SHF_BARRIERS=1"
	.sectioninfo	@"SHI_REGISTERS=24"
	.align	128
        .global         triton_red_fused__to_copy_add_amax_amin_clamp_mul_reciprocal_9
        .type           triton_red_fused__to_copy_add_amax_amin_clamp_mul_reciprocal_9,@function
        .size           triton_red_fused__to_copy_add_amax_amin_clamp_mul_reciprocal_9,(.L_x_3 - triton_red_fused__to_copy_add_amax_amin_clamp_mul_reciprocal_9)
        .other          triton_red_fused__to_copy_add_amax_amin_clamp_mul_reciprocal_9,@"STO_CUDA_ENTRY STV_DEFAULT"
triton_red_fused__to_copy_add_amax_amin_clamp_mul_reciprocal_9:
.text.triton_red_fused__to_copy_add_amax_amin_clamp_mul_reciprocal_9:
[----:B------:R-:W-:Y:S02]  /*0000*/  IMAD.MOV.U32 R1, RZ, RZ, c[0x0][0x28] ;  /* 0x00000a00ff017624 */ /* 0x000fe400078e00ff */
[----:B------:R-:W0:Y:S01]  /*0010*/  S2R R2, SR_TID.X ;  /* 0x0000000000027919 */ /* 0x000e220000002100 */
[----:B------:R-:W-:Y:S01]  /*0020*/  IMAD.MOV.U32 R8, RZ, RZ, 0x7f800000 ;  /* 0x7f800000ff087424 */ /* 0x000fe200078e00ff */
[----:B------:R-:W-:Y:S01]  /*0030*/  ULDC.64 UR4, c[0x0][0x118] ;  /* 0x0000460000047ab9 */ /* 0x000fe20000000a00 */
[----:B------:R-:W-:Y:S01]  /*0040*/  IMAD.MOV.U32 R7, RZ, RZ, -0x800000 ;  /* 0xff800000ff077424 */ /* 0x000fe200078e00ff */
[----:B------:R-:W1:Y:S01]  /*0050*/  S2R R3, SR_CTAID.X ;  /* 0x0000000000037919 */ /* 0x000e620000002500 */
[----:B------:R-:W-:Y:S02]  /*0060*/  IMAD.MOV.U32 R21, RZ, RZ, -0x8 ;  /* 0xfffffff8ff157424 */ /* 0x000fe400078e00ff */
[----:B------:R-:W-:Y:S02]  /*0070*/  IMAD.MOV.U32 R10, RZ, RZ, -0x800000 ;  /* 0xff800000ff0a7424 */ /* 0x000fe400078e00ff */
[----:B------:R-:W-:Y:S02]  /*0080*/  IMAD.MOV.U32 R9, RZ, RZ, -0x800000 ;  /* 0xff800000ff097424 */ /* 0x000fe400078e00ff */
[----:B------:R-:W-:-:S02]  /*0090*/  IMAD.MOV.U32 R11, RZ, RZ, -0x800000 ;  /* 0xff800000ff0b7424 */ /* 0x000fc400078e00ff */
[----:B------:R-:W-:Y:S02]  /*00a0*/  IMAD.MOV.U32 R13, RZ, RZ, 0x7f800000 ;  /* 0x7f800000ff0d7424 */ /* 0x000fe400078e00ff */
[----:B------:R-:W-:Y:S02]  /*00b0*/  IMAD.MOV.U32 R12, RZ, RZ, 0x7f800000 ;  /* 0x7f800000ff0c7424 */ /* 0x000fe400078e00ff */
[----:B------:R-:W-:Y:S01]  /*00c0*/  IMAD.MOV.U32 R14, RZ, RZ, 0x7f800000 ;  /* 0x7f800000ff0e7424 */ /* 0x000fe200078e00ff */
[----:B0-----:R-:W-:Y:S01]  /*00d0*/  SHF.R.U32.HI R5, RZ, 0x1, R2 ;  /* 0x00000001ff057819 */ /* 0x001fe20000011602 */
[----:B------:R-:W-:Y:S02]  /*00e0*/  IMAD.SHL.U32 R6, R2, 0x4, RZ ;  /* 0x0000000402067824 */ /* 0x000fe400078e00ff */
[----:B-1----:R-:W-:Y:S01]  /*00f0*/  IMAD.SHL.U32 R0, R3, 0x40, RZ ;  /* 0x0000004003007824 */ /* 0x002fe200078e00ff */
[----:B------:R-:W-:Y:S02]  /*0100*/  SGXT.U32 R5, R5, 0x6 ;  /* 0x000000060505781a */ /* 0x000fe40000000000 */
[----:B------:R-:W-:-:S02]  /*0110*/  LOP3.LUT R6, R6, 0x4, RZ, 0xc0, !PT ;  /* 0x0000000406067812 */ /* 0x000fc400078ec0ff */
[----:B------:R-:W-:-:S04]  /*0120*/  LOP3.LUT R0, R5, R0, RZ, 0xfc, !PT ;  /* 0x0000000005007212 */ /* 0x000fc800078efcff */
[C---:B------:R-:W-:Y:S02]  /*0130*/  ISETP.GE.AND P1, PT, R0.reuse, 0xe10, PT ;  /* 0x00000e100000780c */ /* 0x040fe40003f26270 */
[----:B------:R-:W-:Y:S02]  /*0140*/  LEA R0, R0, 0x10000, 0x7 ;  /* 0x0001000000007811 */ /* 0x000fe400078e38ff */
.L_x_0:
[----:B------:R-:W-:Y:S01]  /*0150*/  IADD3 R21, R21, 0x8, RZ ;  /* 0x0000000815157810 */ /* 0x000fe20007ffe0ff */
[----:B------:R-:W-:-:S03]  /*0160*/  IMAD.MOV.U32 R15, RZ, RZ, 0x2 ;  /* 0x00000002ff0f7424 */ /* 0x000fc600078e00ff */
[----:B------:R-:W-:Y:S02]  /*0170*/  SHF.R.U32.HI R5, RZ, 0x7, R21 ;  /* 0x00000007ff057819 */ /* 0x000fe40000011615 */
[----:B------:R-:W-:-:S03]  /*0180*/  LOP3.LUT R4, R21, 0x78, RZ, 0xc0, !PT ;  /* 0x0000007815047812 */ /* 0x000fc600078ec0ff */
[----:B------:R-:W-:-:S05]  /*0190*/  IMAD R5, R5, 0x80800, R0 ;  /* 0x0008080005057824 */ /* 0x000fca00078e0200 */
[----:B------:R-:W-:Y:S02]  /*01a0*/  IADD3 R16, R6, R5, R4 ;  /* 0x0000000506107210 */ /* 0x000fe40007ffe004 */
[----:B------:R-:W-:-:S03]  /*01b0*/  CS2R R4, SRZ ;  /* 0x0000000000047805 */ /* 0x000fc6000001ff00 */
[----:B------:R-:W-:-:S05]  /*01c0*/  IMAD.WIDE R16, R16, R15, c[0x0][0x160] ;  /* 0x0000580010107625 */ /* 0x000fca00078e020f */
[----:B------:R-:W2:Y:S01]  /*01d0*/  @!P1 LDG.E.EL.64 R4, [R16.64] ;  /* 0x0000000410049981 */ /* 0x000ea2000c2e1b00 */
[----:B------:R-:W-:Y:S02]  /*01e0*/  FSETP.NAN.AND P3, PT, R7, R7, PT ;  /* 0x000000070700720b */ /* 0x000fe40003f68000 */
[----:B------:R-:W-:Y:S02]  /*01f0*/  FSETP.NAN.AND P0, PT, R12, R12, PT ;  /* 0x0000000c0c00720b */ /* 0x000fe40003f08000 */
[----:B------:R-:W-:Y:S01]  /*0200*/  FSETP.NAN.AND P2, PT, R9, R9, PT ;  /* 0x000000090900720b */ /* 0x000fe20003f48000 */
[C---:B--2---:R-:W-:Y:S01]  /*0210*/  IMAD.U32 R19, R5.reuse, 0x10000, RZ ;  /* 0x0001000005137824 */ /* 0x044fe200078e00ff */
[----:B------:R-:W-:Y:S01]  /*0220*/  PRMT R5, R5, 0x7632, R5 ;  /* 0x0000763205057816 */ /* 0x000fe20000000005 */
[C---:B------:R-:W-:Y:S01]  /*0230*/  IMAD.U32 R18, R4.reuse, 0x10000, RZ ;  /* 0x0001000004127824 */ /* 0x040fe200078e00ff */
[----:B------:R-:W-:Y:S02]  /*0240*/  PRMT R4, R4, 0x7632, R4 ;  /* 0x0000763204047816 */ /* 0x000fe40000000004 */
[-C--:B------:R-:W-:Y:S01]  /*0250*/  FSETP.GT.AND P4, PT, R9, R19.reuse, PT ;  /* 0x000000130900720b */ /* 0x080fe20003f84000 */
[----:B------:R-:W-:Y:S01]  /*0260*/  IMAD.U32 R5, R5, 0x10000, RZ ;  /* 0x0001000005057824 */ /* 0x000fe200078e00ff */
[----:B------:R-:W-:Y:S01]  /*0270*/  FSETP.GT.AND P5, PT, R7, R18, PT ;  /* 0x000000120700720b */ /* 0x000fe20003fa4000 */
[----:B------:R-:W-:Y:S01]  /*0280*/  IMAD.U32 R4, R4, 0x10000, RZ ;  /* 0x0001000004047824 */ /* 0x000fe200078e00ff */
[----:B------:R-:W-:-:S02]  /*0290*/  FSETP.GEU.AND P6, PT, R12, R19, PT ;  /* 0x000000130c00720b */ /* 0x000fc40003fce000 */
[----:B------:R-:W-:Y:S02]  /*02a0*/  FSEL R16, R7, R18, P5 ;  /* 0x0000001207107208 */ /* 0x000fe40002800000 */
[----:B------:R-:W-:Y:S02]  /*02b0*/  FSEL R20, R9, R19, P4 ;  /* 0x0000001309147208 */ /* 0x000fe40002000000 */
[----:B------:R-:W-:Y:S02]  /*02c0*/  FSETP.GEU.AND P4, PT, R14, R5, PT ;  /* 0x000000050e00720b */ /* 0x000fe40003f8e000 */
[----:B------:R-:W-:Y:S02]  /*02d0*/  @!P1 FSEL R7, R7, R16, P3 ;  /* 0x0000001007079208 */ /* 0x000fe40001800000 */
[----:B------:R-:W-:Y:S02]  /*02e0*/  FSEL R17, R12, R19, !P6 ;  /* 0x000000130c117208 */ /* 0x000fe40007000000 */
[----:B------:R-:W-:-:S02]  /*02f0*/  FSETP.GT.AND P3, PT, R11, R5, PT ;  /* 0x000000050b00720b */ /* 0x000fc40003f64000 */
[-C--:B------:R-:W-:Y:S02]  /*0300*/  FSETP.GT.AND P5, PT, R10, R4.reuse, PT ;  /* 0x000000040a00720b */ /* 0x080fe40003fa4000 */
[-C--:B------:R-:W-:Y:S02]  /*0310*/  FSEL R19, R14, R5.reuse, !P4 ;  /* 0x000000050e137208 */ /* 0x080fe40006000000 */
[-C--:B------:R-:W-:Y:S02]  /*0320*/  FSETP.GEU.AND P4, PT, R13, R4.reuse, PT ;  /* 0x000000040d00720b */ /* 0x080fe40003f8e000 */
[----:B------:R-:W-:Y:S02]  /*0330*/  FSEL R16, R11, R5, P3 ;  /* 0x000000050b107208 */ /* 0x000fe40001800000 */
[-C--:B------:R-:W-:Y:S02]  /*0340*/  FSEL R5, R10, R4.reuse, P5 ;  /* 0x000000040a057208 */ /* 0x080fe40002800000 */
[----:B------:R-:W-:-:S02]  /*0350*/  FSEL R4, R13, R4, !P4 ;  /* 0x000000040d047208 */ /* 0x000fc40006000000 */
[----:B------:R-:W-:Y:S02]  /*0360*/  ISETP.GE.U32.AND P4, PT, R21, 0xbf8, PT ;  /* 0x00000bf81500780c */ /* 0x000fe40003f86070 */
[----:B------:R-:W-:Y:S02]  /*0370*/  FSETP.GEU.AND P3, PT, R8, R18, PT ;  /* 0x000000120800720b */ /* 0x000fe40003f6e000 */
[----:B------:R-:W-:Y:S02]  /*0380*/  @!P1 FSEL R12, R12, R17, P0 ;  /* 0x000000110c0c9208 */ /* 0x000fe40000000000 */
[----:B------:R-:W-:Y:S02]  /*0390*/  @!P1 FSEL R9, R9, R20, P2 ;  /* 0x0000001409099208 */ /* 0x000fe40001000000 */
[----:B------:R-:W-:Y:S02]  /*03a0*/  FSEL R17, R8, R18, !P3 ;  /* 0x0000001208117208 */ /* 0x000fe40005800000 */
[----:B------:R-:W-:-:S02]  /*03b0*/  FSETP.NAN.AND P0, PT, R14, R14, PT ;  /* 0x0000000e0e00720b */ /* 0x000fc40003f08000 */
[----:B------:R-:W-:Y:S02]  /*03c0*/  FSETP.NAN.AND P2, PT, R11, R11, PT ;  /* 0x0000000b0b00720b */ /* 0x000fe40003f48000 */
[----:B------:R-:W-:Y:S02]  /*03d0*/  FSETP.NAN.AND P6, PT, R13, R13, PT ;  /* 0x0000000d0d00720b */ /* 0x000fe40003fc8000 */
[----:B------:R-:W-:Y:S02]  /*03e0*/  FSETP.NAN.AND P5, PT, R8, R8, PT ;  /* 0x000000080800720b */ /* 0x000fe40003fa8000 */
[----:B------:R-:W-:Y:S02]  /*03f0*/  FSETP.NAN.AND P3, PT, R10, R10, PT ;  /* 0x0000000a0a00720b */ /* 0x000fe40003f68000 */
[----:B------:R-:W-:Y:S02]  /*0400*/  @!P1 FSEL R8, R8, R17, P5 ;  /* 0x0000001108089208 */ /* 0x000fe40002800000 */
[----:B------:R-:W-:-:S02]  /*0410*/  @!P1 FSEL R14, R14, R19, P0 ;  /* 0x000000130e0e9208 */ /* 0x000fc40000000000 */
[----:B------:R-:W-:Y:S02]  /*0420*/  @!P1 FSEL R11, R11, R16, P2 ;  /* 0x000000100b0b9208 */ /* 0x000fe40001000000 */
[----:B------:R-:W-:Y:S02]  /*0430*/  @!P1 FSEL R13, R13, R4, P6 ;  /* 0x000000040d0d9208 */ /* 0x000fe40003000000 */
[----:B------:R-:W-:Y:S01]  /*0440*/  @!P1 FSEL R10, R10, R5, P3 ;  /* 0x000000050a0a9208 */ /* 0x000fe20001800000 */
[----:B------:R-:W-:Y:S05]  /*0450*/  @!P4 BRA `(.L_x_0) ;  /* 0xfffffcf00000c947 */ /* 0x000fea000383ffff */
[C---:B------:R-:W-:Y:S02]  /*0460*/  FSETP.NAN.AND P0, PT, R8.reuse, R8, PT ;  /* 0x000000080800720b */ /* 0x040fe40003f08000 */
[CC--:B------:R-:W-:Y:S02]  /*0470*/  FSETP.GEU.AND P2, PT, R8.reuse, R13.reuse, PT ;  /* 0x0000000d0800720b */ /* 0x0c0fe40003f4e000 */
[----:B------:R-:W-:Y:S02]  /*0480*/  FSEL R13, R8, R13, P0 ;  /* 0x0000000d080d7208 */ /* 0x000fe40000000000 */
[----:B------:R-:W-:-:S02]  /*0490*/  FSETP.GT.AND P0, PT, R7, R10, PT ;  /* 0x0000000a0700720b */ /* 0x000fc40003f04000 */
[----:B------:R-:W-:Y:S02]  /*04a0*/  FSEL R13, R8, R13, !P2 ;  /* 0x0000000d080d7208 */ /* 0x000fe40005000000 */
[----:B------:R-:W-:Y:S02]  /*04b0*/  FSETP.NAN.AND P2, PT, R7, R7, PT ;  /* 0x000000070700720b */ /* 0x000fe40003f48000 */
[----:B------:R-:W-:Y:S02]  /*04c0*/  FSETP.GEU.AND P3, PT, R13, R12, PT ;  /* 0x0000000c0d00720b */ /* 0x000fe40003f6e000 */
[----:B------:R-:W-:-:S04]  /*04d0*/  FSEL R10, R7, R10, P2 ;  /* 0x0000000a070a7208 */ /* 0x000fc80001000000 */
[----:B------:R-:W-:Y:S02]  /*04e0*/  FSEL R10, R7, R10, P0 ;  /* 0x0000000a070a7208 */ /* 0x000fe40000000000 */
[----:B------:R-:W-:Y:S02]  /*04f0*/  FSETP.NAN.AND P0, PT, R13, R13, PT ;  /* 0x0000000d0d00720b */ /* 0x000fe40003f08000 */
[----:B------:R-:W-:-:S03]  /*0500*/  FSETP.GT.AND P2, PT, R10, R9, PT ;  /* 0x000000090a00720b */ /* 0x000fc60003f44000 */
[----:B------:R-:W-:Y:S02]  /*0510*/  @P3 FSEL R13, R13, R12, P0 ;  /* 0x0000000c0d0d3208 */ /* 0x000fe40000000000 */
[----:B------:R-:W-:Y:S02]  /*0520*/  FSETP.NAN.AND P0, PT, R10, R10, PT ;  /* 0x0000000a0a00720b */ /* 0x000fe40003f08000 */
[----:B------:R-:W-:-:S06]  /*0530*/  FSETP.GEU.AND P3, PT, R13, R14, PT ;  /* 0x0000000e0d00720b */ /* 0x000fcc0003f6e000 */
[----:B------:R-:W-:Y:S01]  /*0540*/  @!P2 FSEL R10, R10, R9, P0 ;  /* 0x000000090a0aa208 */ /* 0x000fe20000000000 */
[----:B------:R-:W-:Y:S01]  /*0550*/  IMAD.SHL.U32 R9, R3, 0x40, RZ ;  /* 0x0000004003097824 */ /* 0x000fe200078e00ff */
[----:B------:R-:W-:Y:S02]  /*0560*/  FSETP.NAN.AND P0, PT, R13, R13, PT ;  /* 0x0000000d0d00720b */ /* 0x000fe40003f08000 */
[----:B------:R-:W-:-:S03]  /*0570*/  FSETP.GT.AND P2, PT, R10, R11, PT ;  /* 0x0000000b0a00720b */ /* 0x000fc60003f44000 */
[----:B------:R-:W-:Y:S02]  /*0580*/  @P3 FSEL R13, R13, R14, P0 ;  /* 0x0000000e0d0d3208 */ /* 0x000fe40000000000 */
[----:B------:R-:W-:Y:S02]  /*0590*/  FSETP.NAN.AND P0, PT, R10, R10, PT ;  /* 0x0000000a0a00720b */ /* 0x000fe40003f08000 */
[----:B------:R-:W-:Y:S01]  /*05a0*/  SHF.R.U32.HI R14, RZ, 0x1, R2 ;  /* 0x00000001ff0e7819 */ /* 0x000fe20000011602 */
[----:B------:R-:W0:Y:S03]  /*05b0*/  SHFL.BFLY PT, R4, R13, 0x1, 0x1f ;  /* 0x0c201f000d047f89 */ /* 0x000e2600000e0000 */
[----:B------:R-:W-:Y:S02]  /*05c0*/  SGXT.U32 R14, R14, 0x6 ;  /* 0x000000060e0e781a */ /* 0x000fe40000000000 */
[----:B------:R-:W-:-:S02]  /*05d0*/  @!P2 FSEL R10, R10, R11, P0 ;  /* 0x0000000b0a0aa208 */ /* 0x000fc40000000000 */
[----:B------:R-:W-:Y:S01]  /*05e0*/  FSETP.NAN.AND P0, PT, R13, R13, PT ;  /* 0x0000000d0d00720b */ /* 0x000fe20003f08000 */
[----:B------:R-:W-:Y:S01]  /*05f0*/  IMAD R3, R3, 0x40, R14 ;  /* 0x0000004003037824 */ /* 0x000fe200078e020e */
[----:B------:R-:W-:Y:S01]  /*0600*/  FSETP.NAN.AND P2, PT, R10, R10, PT ;  /* 0x0000000a0a00720b */ /* 0x000fe20003f48000 */
[----:B------:R-:W1:Y:S02]  /*0610*/  SHFL.BFLY PT, R5, R10, 0x1, 0x1f ;  /* 0x0c201f000a057f89 */ /* 0x000e6400000e0000 */
[----:B------:R-:W-:Y:S01]  /*0620*/  IMAD R6, R3, 0xc00, R6 ;  /* 0x00000c0003067824 */ /* 0x000fe200078e0206 */
[----:B0-----:R-:W-:-:S07]  /*0630*/  FSETP.GEU.AND P3, PT, R13, R4, PT ;  /* 0x000000040d00720b */ /* 0x001fce0003f6e000 */
[----:B------:R-:W-:-:S04]  /*0640*/  @!P0 FSEL R13, R13, R4, !P3 ;  /* 0x000000040d0d8208 */ /* 0x000fc80005800000 */
[C---:B------:R-:W-:Y:S01]  /*0650*/  FSETP.GE.AND P3, PT, R13.reuse, RZ, PT ;  /* 0x000000ff0d00720b */ /* 0x040fe20003f66000 */
[----:B------:R-:W-:Y:S04]  /*0660*/  STS [R14.X4], R13 ;  /* 0x0000000d0e007388 */ /* 0x000fe80000004800 */
[----:B------:R-:W-:Y:S01]  /*0670*/  BAR.SYNC.DEFER_BLOCKING 0x0 ;  /* 0x0000000000007b1d */ /* 0x000fe20000010000 */
[----:B------:R-:W-:Y:S02]  /*0680*/  FSEL R4, R13, RZ, !P3 ;  /* 0x000000ff0d047208 */ /* 0x000fe40005800000 */
[----:B-1----:R-:W-:-:S03]  /*0690*/  FSETP.GT.AND P0, PT, R10, R5, PT ;  /* 0x000000050a00720b */ /* 0x002fc60003f04000 */
[----:B------:R-:W-:Y:S01]  /*06a0*/  FADD R7, RZ, -R4 ;  /* 0x80000004ff077221 */ /* 0x000fe20000000000 */
[----:B------:R-:W-:Y:S02]  /*06b0*/  LOP3.LUT R4, R2, 0x3f, RZ, 0xc0, !PT ;  /* 0x0000003f02047812 */ /* 0x000fe400078ec0ff */
[----:B------:R-:W-:Y:S02]  /*06c0*/  @!P2 FSEL R10, R10, R5, P0 ;  /* 0x000000050a0aa208 */ /* 0x000fe40000000000 */
[----:B------:R-:W-:Y:S02]  /*06d0*/  FSETP.NAN.AND P2, PT, R7, R7, PT ;  /* 0x000000070700720b */ /* 0x000fe40003f48000 */
[----:B------:R-:W-:-:S04]  /*06e0*/  FSETP.GTU.AND P0, PT, R10, RZ, PT ;  /* 0x000000ff0a00720b */ /* 0x000fc80003f0c000 */
[----:B------:R-:W-:-:S04]  /*06f0*/  FSEL R12, R10, RZ, P0 ;  /* 0x000000ff0a0c7208 */ /* 0x000fc80000000000 */
[CC--:B------:R-:W-:Y:S01]  /*0700*/  FSETP.GT.AND P0, PT, R7.reuse, R12.reuse, PT ;  /* 0x0000000c0700720b */ /* 0x0c0fe20003f04000 */
[----:B------:R-:W-:Y:S03]  /*0710*/  LDS R5, [R4.X4] ;  /* 0x0000000004057984 */ /* 0x000fe60000004800 */
[----:B------:R-:W-:Y:S01]  /*0720*/  @!P2 FSEL R7, R7, R12, P0 ;  /* 0x0000000c0707a208 */ /* 0x000fe20000000000 */
[----:B------:R-:W-:Y:S04]  /*0730*/  BAR.SYNC.DEFER_BLOCKING 0x0 ;  /* 0x0000000000007b1d */ /* 0x000fe80000010000 */
[----:B------:R-:W-:-:S05]  /*0740*/  FMUL R7, R7, 0.0078740157186985015869 ;  /* 0x3c01020407077820 */ /* 0x000fca0000400000 */
[C---:B------:R-:W-:Y:S02]  /*0750*/  FSETP.GT.AND P0, PT, R7.reuse, 9.9999997473787516356e-06, PT ;  /* 0x3727c5ac0700780b */ /* 0x040fe40003f04000 */
[----:B------:R-:W-:-:S11]  /*0760*/  FSETP.NAN.AND P2, PT, R7, R7, PT ;  /* 0x000000070700720b */ /* 0x000fd60003f48000 */
[----:B------:R-:W-:Y:S02]  /*0770*/  @!P0 FSEL R7, R7, 9.9999997473787516356e-06, P2 ;  /* 0x3727c5ac07078808 */ /* 0x000fe40001000000 */
[----:B------:R-:W-:Y:S01]  /*0780*/  LOP3.LUT P0, RZ, R2, 0x40, RZ, 0xc0, !PT ;  /* 0x0000004002ff7812 */ /* 0x000fe2000780c0ff */
[----:B------:R0:W-:Y:S04]  /*0790*/  STS [R14.X4], R10 ;  /* 0x0000000a0e007388 */ /* 0x0001e80000004800 */
[----:B------:R-:W-:Y:S01]  /*07a0*/  BAR.SYNC.DEFER_BLOCKING 0x0 ;  /* 0x0000000000007b1d */ /* 0x000fe20000010000 */
[C---:B------:R-:W-:Y:S02]  /*07b0*/  FSETP.GT.AND P2, PT, |R7|.reuse, 8.50705917302346158658e+37, PT ;  /* 0x7e8000000700780b */ /* 0x040fe40003f44200 */
[----:B------:R-:W-:-:S02]  /*07c0*/  FSETP.GEU.AND P3, PT, |R7|, 1.175494350822287508e-38, PT ;  /* 0x008000000700780b */ /* 0x000fc40003f6e200 */
[----:B0-----:R-:W-:Y:S02]  /*07d0*/  LOP3.LUT R10, R9, 0x3f, R2, 0xf8, !PT ;  /* 0x0000003f090a7812 */ /* 0x001fe400078ef802 */
[----:B------:R-:W-:Y:S02]  /*07e0*/  LOP3.LUT R2, R2, 0x1, RZ, 0xc0, !PT ;  /* 0x0000000102027812 */ /* 0x000fe400078ec0ff */
[----:B------:R-:W-:-:S05]  /*07f0*/  ISETP.LT.AND P0, PT, R10, 0xe10, !P0 ;  /* 0x00000e100a00780c */ /* 0x000fca0004701270 */
[----:B------:R-:W-:-:S04]  /*0800*/  @P2 FMUL R7, R7, 0.25 ;  /* 0x3e80000007072820 */ /* 0x000fc80000400000 */
[----:B------:R-:W-:Y:S01]  /*0810*/  @!P3 FMUL R7, R7, 16777216 ;  /* 0x4b8000000707b820 */ /* 0x000fe20000400000 */
[----:B------:R0:W1:Y:S05]  /*0820*/  LDS R8, [R4.X4] ;  /* 0x0000000004087984 */ /* 0x00006a0000004800 */
[----:B------:R-:W2:Y:S01]  /*0830*/  MUFU.RCP R7, R7 ;  /* 0x0000000700077308 */ /* 0x000ea20000001000 */
[----:B0-----:R-:W-:-:S05]  /*0840*/  IMAD.MOV.U32 R4, RZ, RZ, 0x3e800000 ;  /* 0x3e800000ff047424 */ /* 0x001fca00078e00ff */
[----:B------:R-:W-:-:S05]  /*0850*/  FSEL R4, R4, 1, P2 ;  /* 0x3f80000004047808 */ /* 0x000fca0001000000 */
[----:B------:R-:W-:-:S04]  /*0860*/  @!P3 FMUL R4, R4, 16777216 ;  /* 0x4b8000000404b820 */ /* 0x000fc80000400000 */
[----:B--2---:R-:W-:Y:S01]  /*0870*/  FMUL R3, R7, R4 ;  /* 0x0000000407037220 */ /* 0x004fe20000400000 */
[----:B-1----:R-:W-:Y:S01]  /*0880*/  F2FP.BF16.PACK_AB R5, R8, R5 ;  /* 0x000000050805723e */ /* 0x002fe200000010ff */
[----:B------:R-:W-:-:S03]  /*0890*/  IMAD.WIDE R8, R10, R15, c[0x0][0x168] ;  /* 0x00005a000a087625 */ /* 0x000fc600078e020f */
[C---:B------:R-:W-:Y:S01]  /*08a0*/  PRMT R12, R5.reuse, 0x7610, R12 ;  /* 0x00007610050c7816 */ /* 0x040fe2000000000c */
[----:B------:R-:W-:Y:S01]  /*08b0*/  IMAD.WIDE R10, R10, R15, c[0x0][0x170] ;  /* 0x00005c000a0a7625 */ /* 0x000fe200078e020f */
[----:B------:R-:W-:Y:S02]  /*08c0*/  PRMT R13, R5, 0x7632, R13 ;  /* 0x00007632050d7816 */ /* 0x000fe4000000000d */
[----:B------:R-:W-:Y:S01]  /*08d0*/  CS2R R4, SRZ ;  /* 0x0000000000047805 */ /* 0x000fe2000001ff00 */
[----:B------:R0:W-:Y:S04]  /*08e0*/  @P0 STG.E.U16 [R8.64], R12 ;  /* 0x0000000c08000986 */ /* 0x0001e8000c101504 */
[----:B------:R0:W-:Y:S02]  /*08f0*/  @P0 STG.E.U16 [R10.64], R13 ;  /* 0x0000000d0a000986 */ /* 0x0001e4000c101504 */
.L_x_1:
[--C-:B0-----:R-:W-:Y:S01]  /*0900*/  IMAD R8, R2, 0x4, R5.reuse ;  /* 0x0000000402087824 */ /* 0x101fe200078e0205 */
[----:B------:R-:W-:Y:S01]  /*0910*/  SHF.R.U32.HI R7, RZ, 0x7, R5 ;  /* 0x00000007ff077819 */ /* 0x000fe20000011605 */
[----:B------:R-:W-:Y:S01]  /*0920*/  IMAD.MOV.U32 R9, RZ, RZ, 0x2 ;  /* 0x00000002ff097424 */ /* 0x000fe200078e00ff */
[----:B------:R-:W-:-:S02]  /*0930*/  CS2R R10, SRZ ;  /* 0x00000000000a7805 */ /* 0x000fc4000001ff00 */
[----:B------:R-:W-:Y:S01]  /*0940*/  LOP3.LUT R8, R8, 0x7c, RZ, 0xc0, !PT ;  /* 0x0000007c08087812 */ /* 0x000fe200078ec0ff */
[----:B------:R-:W-:-:S04]  /*0950*/  IMAD R7, R7, 0x80800, R0 ;  /* 0x0008080007077824 */ /* 0x000fc800078e0200 */
[----:B------:R-:W-:-:S04]  /*0960*/  IMAD.IADD R8, R7, 0x1, R8 ;  /* 0x0000000107087824 */ /* 0x000fc800078e0208 */
[----:B------:R-:W-:-:S05]  /*0970*/  IMAD.WIDE R8, R8, R9, c[0x0][0x160] ;  /* 0x0000580008087625 */ /* 0x000fca00078e0209 */
[----:B------:R-:W2:Y:S02]  /*0980*/  @!P1 LDG.E.EF.64 R10, [R8.64] ;  /* 0x00000004080a9981 */ /* 0x000ea4000c0e1b00 */
[C---:B--2---:R-:W-:Y:S01]  /*0990*/  PRMT R7, R10.reuse, 0x7632, R7 ;  /* 0x000076320a077816 */ /* 0x044fe20000000007 */
[----:B------:R-:W-:-:S04]  /*09a0*/  IMAD.U32 R10, R10, 0x10000, RZ ;  /* 0x000100000a0a7824 */ /* 0x000fc800078e00ff */
[----:B------:R-:W-:Y:S01]  /*09b0*/  IMAD.U32 R12, R7, 0x10000, RZ ;  /* 0x00010000070c7824 */ /* 0x000fe200078e00ff */
[----:B------:R-:W-:Y:S01]  /*09c0*/  FMUL R7, R3, R10 ;  /* 0x0000000a03077220 */ /* 0x000fe20000400000 */
[C---:B------:R-:W-:Y:S01]  /*09d0*/  IMAD.U32 R10, R11.reuse, 0x10000, RZ ;  /* 0x000100000b0a7824 */ /* 0x040fe200078e00ff */
[----:B------:R-:W-:Y:S01]  /*09e0*/  PRMT R11, R11, 0x7632, R11 ;  /* 0x000076320b0b7816 */ /* 0x000fe2000000000b */
[C---:B------:R-:W-:Y:S02]  /*09f0*/  FMUL R12, R3.reuse, R12 ;  /* 0x0000000c030c7220 */ /* 0x040fe40000400000 */
[----:B------:R-:W-:Y:S01]  /*0a00*/  FMUL R10, R3, R10 ;  /* 0x0000000a030a7220 */ /* 0x000fe20000400000 */
[----:B------:R-:W0:Y:S01]  /*0a10*/  FRND R7, R7 ;  /* 0x0000000700077307 */ /* 0x000e220000201000 */
[----:B------:R-:W-:-:S04]  /*0a20*/  IMAD.U32 R8, R11, 0x10000, RZ ;  /* 0x000100000b087824 */ /* 0x000fc800078e00ff */
[----:B------:R-:W-:-:S03]  /*0a30*/  FMUL R8, R3, R8 ;  /* 0x0000000803087220 */ /* 0x000fc60000400000 */
[----:B------:R-:W1:Y:S08]  /*0a40*/  FRND R12, R12 ;  /* 0x0000000c000c7307 */ /* 0x000e700000201000 */
[----:B------:R-:W2:Y:S01]  /*0a50*/  FRND R10, R10 ;  /* 0x0000000a000a7307 */ /* 0x000ea20000201000 */
[C---:B0-----:R-:W-:Y:S02]  /*0a60*/  FSETP.GT.AND P2, PT, R7.reuse, -127, PT ;  /* 0xc2fe00000700780b */ /* 0x041fe40003f44000 */
[----:B------:R-:W-:-:S05]  /*0a70*/  FSETP.NAN.AND P4, PT, R7, R7, PT ;  /* 0x000000070700720b */ /* 0x000fca0003f88000 */
[----:B------:R-:W0:Y:S01]  /*0a80*/  FRND R8, R8 ;  /* 0x0000000800087307 */ /* 0x000e220000201000 */
[----:B-1----:R-:W-:-:S05]  /*0a90*/  FSETP.GT.AND P3, PT, R12, -127, PT ;  /* 0xc2fe00000c00780b */ /* 0x002fca0003f64000 */
[----:B------:R-:W-:Y:S02]  /*0aa0*/  @!P2 FSEL R7, R7, -127, P4 ;  /* 0xc2fe00000707a808 */ /* 0x000fe40002000000 */
[----:B--2---:R-:W-:Y:S02]  /*0ab0*/  FSETP.GT.AND P0, PT, R10, -127, PT ;  /* 0xc2fe00000a00780b */ /* 0x004fe40003f04000 */
[C---:B------:R-:W-:Y:S01]  /*0ac0*/  FSETP.NAN.AND P4, PT, R12.reuse, R12, PT ;  /* 0x0000000c0c00720b */ /* 0x040fe20003f88000 */
[----:B------:R-:W-:Y:S03]  /*0ad0*/  F2I.S16.TRUNC.NTZ R11, R7 ;  /* 0x00000007000b7305 */ /* 0x000fe6000020e900 */
[----:B------:R-:W-:Y:S02]  /*0ae0*/  @!P3 FSEL R12, R12, -127, P4 ;  /* 0xc2fe00000c0cb808 */ /* 0x000fe40002000000 */
[----:B0-----:R-:W-:-:S02]  /*0af0*/  FSETP.GT.AND P2, PT, R8, -127, PT ;  /* 0xc2fe00000800780b */ /* 0x001fc40003f44000 */
[----:B------:R-:W-:Y:S01]  /*0b00*/  FSETP.NAN.AND P3, PT, R10, R10, PT ;  /* 0x0000000a0a00720b */ /* 0x000fe20003f68000 */
[----:B------:R-:W0:Y:S01]  /*0b10*/  F2I.S16.TRUNC.NTZ R9, R12 ;  /* 0x0000000c00097305 */ /* 0x000e22000020e900 */
[----:B------:R-:W-:Y:S02]  /*0b20*/  FSETP.GEU.AND P6, PT, R12, 127, PT ;  /* 0x42fe00000c00780b */ /* 0x000fe40003fce000 */
[----:B------:R-:W-:Y:S02]  /*0b30*/  @!P0 FSEL R10, R10, -127, P3 ;  /* 0xc2fe00000a0a8808 */ /* 0x000fe40001800000 */
[----:B------:R-:W-:Y:S02]  /*0b40*/  FSETP.NAN.AND P0, PT, R8, R8, PT ;  /* 0x000000080800720b */ /* 0x000fe40003f08000 */
[----:B------:R-:W-:Y:S01]  /*0b50*/  FSETP.GEU.AND P4, PT, R7, 127, PT ;  /* 0x42fe00000700780b */ /* 0x000fe20003f8e000 */
[----:B------:R1:W2:Y:S01]  /*0b60*/  F2I.S16.TRUNC.NTZ R14, R10 ;  /* 0x0000000a000e7305 */ /* 0x0002a2000020e900 */
[----:B------:R-:W-:-:S02]  /*0b70*/  FSETP.NAN.AND P5, PT, R12, R12, PT ;  /* 0x0000000c0c00720b */ /* 0x000fc40003fa8000 */
[----:B------:R-:W-:Y:S02]  /*0b80*/  @!P2 FSEL R8, R8, -127, P0 ;  /* 0xc2fe00000808a808 */ /* 0x000fe40000000000 */
[----:B------:R-:W-:Y:S02]  /*0b90*/  FSETP.GEU.AND P2, PT, R10, 127, PT ;  /* 0x42fe00000a00780b */ /* 0x000fe40003f4e000 */
[----:B------:R-:W-:Y:S01]  /*0ba0*/  FSETP.GEU.AND P0, PT, R8, 127, PT ;  /* 0x42fe00000800780b */ /* 0x000fe20003f0e000 */
[----:B------:R-:W3:Y:S01]  /*0bb0*/  F2I.S16.TRUNC.NTZ R13, R8 ;  /* 0x00000008000d7305 */ /* 0x000ee2000020e900 */
[----:B0-----:R-:W-:Y:S02]  /*0bc0*/  LOP3.LUT R9, R9, 0xffff, RZ, 0xc0, !PT ;  /* 0x0000ffff09097812 */ /* 0x001fe400078ec0ff */
[----:B------:R-:W-:Y:S01]  /*0bd0*/  FSETP.NAN.AND P3, PT, R7, R7, PT ;  /* 0x000000070700720b */ /* 0x000fe20003f68000 */
[----:B------:R-:W-:Y:S01]  /*0be0*/  IMAD.IADD R7, R6, 0x1, R5 ;  /* 0x0000000106077824 */ /* 0x000fe200078e0205 */
[----:B------:R-:W-:-:S02]  /*0bf0*/  @P6 SEL R9, R9, 0x7f, P5 ;  /* 0x0000007f09096807 */ /* 0x000fc40002800000 */
[----:B------:R-:W-:Y:S02]  /*0c00*/  FSETP.NAN.AND P5, PT, R10, R10, PT ;  /* 0x0000000a0a00720b */ /* 0x000fe40003fa8000 */
[----:B------:R-:W-:Y:S02]  /*0c10*/  FSETP.NAN.AND P6, PT, R8, R8, PT ;  /* 0x000000080800720b */ /* 0x000fe40003fc8000 */
[----:B-1----:R-:W-:Y:S02]  /*0c20*/  LOP3.LUT R10, R11, 0xffff, RZ, 0xc0, !PT ;  /* 0x0000ffff0b0a7812 */ /* 0x002fe400078ec0ff */
[----:B--2---:R-:W-:Y:S02]  /*0c30*/  LOP3.LUT R14, R14, 0xffff, RZ, 0xc0, !PT ;  /* 0x0000ffff0e0e7812 */ /* 0x004fe400078ec0ff */
[----:B------:R-:W-:Y:S02]  /*0c40*/  @P4 SEL R10, R10, 0x7f, P3 ;  /* 0x0000007f0a0a4807 */ /* 0x000fe40001800000 */
[----:B---3--:R-:W-:-:S02]  /*0c50*/  LOP3.LUT R13, R13, 0xffff, RZ, 0xc0, !PT ;  /* 0x0000ffff0d0d7812 */ /* 0x008fc400078ec0ff */
[----:B------:R-:W-:Y:S02]  /*0c60*/  PRMT R10, R10, 0x3340, R9 ;  /* 0x000033400a0a7816 */ /* 0x000fe40000000009 */
[----:B------:R-:W-:Y:S02]  /*0c70*/  @P0 SEL R13, R13, 0x7f, P6 ;  /* 0x0000007f0d0d0807 */ /* 0x000fe40003000000 */
[C---:B------:R-:W-:Y:S02]  /*0c80*/  IADD3 R8, P0, R7.reuse, c[0x0][0x178], RZ ;  /* 0x00005e0007087a10 */ /* 0x040fe40007f1e0ff */
[----:B------:R-:W-:Y:S02]  /*0c90*/  @P2 SEL R14, R14, 0x7f, P5 ;  /* 0x0000007f0e0e2807 */ /* 0x000fe40002800000 */
[----:B------:R-:W-:Y:S02]  /*0ca0*/  LEA.HI.X.SX32 R9, R7, c[0x0][0x17c], 0x1, P0 ;  /* 0x00005f0007097a11 */ /* 0x000fe400000f0eff */
[----:B------:R-:W-:-:S02]  /*0cb0*/  IADD3 R5, P0, R5, 0x8, RZ ;  /* 0x0000000805057810 */ /* 0x000fc40007f1e0ff */
[----:B------:R-:W-:-:S03]  /*0cc0*/  PRMT R13, R14, 0x3340, R13 ;  /* 0x000033400e0d7816 */ /* 0x000fc6000000000d */
[----:B------:R-:W-:Y:S01]  /*0cd0*/  IMAD.X R4, RZ, RZ, R4, P0 ;  /* 0x000000ffff047224 */ /* 0x000fe200000e0604 */
[----:B------:R-:W-:Y:S02]  /*0ce0*/  ISETP.GE.U32.AND P0, PT, R5, 0xc00, PT ;  /* 0x00000c000500780c */ /* 0x000fe40003f06070 */
[----:B------:R-:W-:Y:S02]  /*0cf0*/  PRMT R13, R10, 0x5410, R13 ;  /* 0x000054100a0d7816 */ /* 0x000fe4000000000d */
[----:B------:R-:W-:-:S03]  /*0d00*/  ISETP.GE.U32.AND.EX P0, PT, R4, RZ, PT, P0 ;  /* 0x000000ff0400720c */ /* 0x000fc60003f06100 */
[----:B------:R0:W-:Y:S10]  /*0d10*/  @!P1 STG.E [R8.64], R13 ;  /* 0x0000000d08009986 */ /* 0x0001f4000c101904 */
[----:B------:R-:W-:Y:S05]  /*0d20*/  @!P0 BRA `(.L_x_1) ;  /* 0xfffffbd000008947 */ /* 0x000fea000383ffff */
[----:B------:R-:W-:Y:S05]  /*0d30*/  EXIT ;  /* 0x000000000000794d */ /* 0x000fea0003800000 */
.L_x_2:
[----:B------:R-:W-:-:S00]  /*0d40*/  BRA `(.L_x_2) ;  /* 0xfffffff000007947 */ /* 0x000fc0000383ffff */
[----:B------:R-:W-:-:S00]  /*0d50*/  NOP ;  /* 0x0000000000007918 */ /* 0x000fc00000000000 */
        /* <DEDUP_REMOVED lines=10> */
.L_x_3:


//--------------------- .nv.shared.triton_red_fused__to_copy_add_amax_amin_clamp_mul_reciprocal_9 --------------------------
	.section	.nv.shared.triton_red_fused__to_copy_add_amax_amin_clamp_mul_reciprocal_9,"aw",@nobits
	.sectionflags	@""
	.align	16
